//
// Generated by NVIDIA NVVM Compiler
//
// Compiler Build ID: CL-36424714
// Cuda compilation tools, release 13.0, V13.0.88
// Based on NVVM 20.0.0
//

.version 9.0
.target sm_100
.address_size 64

	// .globl	_Z14threadIndexingv
.extern .func  (.param .b32 func_retval0) vprintf
(
	.param .b64 vprintf_param_0,
	.param .b64 vprintf_param_1
)
;
.global .align 1 .b8 $str[113] = {84, 104, 114, 101, 97, 100, 58, 32, 91, 37, 100, 44, 32, 37, 100, 44, 32, 37, 100, 93, 32, 105, 110, 32, 66, 108, 111, 99, 107, 58, 32, 91, 37, 100, 44, 32, 37, 100, 44, 32, 37, 100, 93, 32, 45, 32, 71, 108, 111, 98, 97, 108, 32, 73, 68, 58, 32, 37, 100, 32, 45, 32, 50, 68, 32, 80, 111, 115, 105, 116, 105, 111, 110, 58, 32, 40, 37, 100, 44, 32, 37, 100, 41, 32, 45, 32, 51, 68, 32, 80, 111, 115, 105, 116, 105, 111, 110, 58, 32, 40, 37, 100, 44, 32, 37, 100, 44, 32, 37, 100, 41, 10};

.visible .entry _Z14threadIndexingv()
{
	.local .align 16 .b8 	__local_depot0[48];
	.reg .b64 	%SP;
	.reg .b64 	%SPL;
	.reg .b32 	%r<15>;
	.reg .b64 	%rd<5>;

	mov.u64 	%SPL, __local_depot0;
	cvta.local.u64 	%SP, %SPL;
	add.u64 	%rd1, %SP, 0;
	add.u64 	%rd2, %SPL, 0;
	mov.u32 	%r1, %ctaid.x;
	mov.u32 	%r2, %ntid.x;
	mov.u32 	%r3, %tid.x;
	mad.lo.s32 	%r4, %r1, %r2, %r3;
	mov.u32 	%r5, %ctaid.y;
	mov.u32 	%r6, %ntid.y;
	mov.u32 	%r7, %tid.y;
	mad.lo.s32 	%r8, %r5, %r6, %r7;
	mov.u32 	%r9, %ctaid.z;
	mov.u32 	%r10, %ntid.z;
	mov.u32 	%r11, %tid.z;
	mad.lo.s32 	%r12, %r9, %r10, %r11;
	st.local.v4.u32 	[%rd2], {%r3, %r7, %r11, %r1};
	st.local.v4.u32 	[%rd2+16], {%r5, %r9, %r4, %r4};
	st.local.v4.u32 	[%rd2+32], {%r8, %r4, %r8, %r12};
	mov.u64 	%rd3, $str;
	cvta.global.u64 	%rd4, %rd3;
	{ // callseq 0, 0
	.param .b64 param0;
	st.param.b64 	[param0], %rd4;
	.param .b64 param1;
	st.param.b64 	[param1], %rd1;
	.param .b32 retval0;
	call.uni (retval0), 
	vprintf, 
	(
	param0, 
	param1
	);
	ld.param.b32 	%r13, [retval0];
	} // callseq 0
	ret;

}


// ===== COMPILED SASS (sm_100) =====

	.target	sm_100

	.elftype	@"ET_EXEC"


//--------------------- .note.nv.tkinfo           --------------------------
	.section	.note.nv.tkinfo,"",@"SHT_NOTE"
	.sectionflags	@"SHF_NOTE_NV_TKINFO"
	.tkinfo
        /*0018*/ 	.word	0x00000002
        /*0030*/ 	.string	""
        /*0030*/ 	.string	"ptxas"
        /*0030*/ 	.string	"Cuda compilation tools, release 13.0, V13.0.88"
        /*0030*/ 	.string	"Build cuda_13.0.r13.0/compiler.36424714_0"
        /*0030*/ 	.string	"-arch sm_100 -m 64 "



//--------------------- .note.nv.cuinfo           --------------------------
	.section	.note.nv.cuinfo,"",@"SHT_NOTE"
	.sectionflags	@"SHF_NOTE_NV_CUINFO"
        /*0018*/ 	.short	0x0002
        /*001a*/ 	.short	0x0064
        /*001c*/ 	.short	0x0082
	.zero		2


//--------------------- .nv.info                  --------------------------
	.section	.nv.info,"",@"SHT_CUDA_INFO"
	.align	4


	//----- nvinfo : EIATTR_REGCOUNT
	.align		4
        /*0000*/ 	.byte	0x04, 0x2f
        /*0002*/ 	.short	(.L_2 - .L_1)
	.align		4
.L_1:
        /*0004*/ 	.word	index@(_Z14threadIndexingv)
        /*0008*/ 	.word	0x00000018


	//----- nvinfo : EIATTR_FRAME_SIZE
	.align		4
.L_2:
        /*000c*/ 	.byte	0x04, 0x11
        /*000e*/ 	.short	(.L_4 - .L_3)
	.align		4
.L_3:
        /*0010*/ 	.word	index@(_Z14threadIndexingv)
        /*0014*/ 	.word	0x00000030


	//----- nvinfo : EIATTR_MIN_STACK_SIZE
	.align		4
.L_4:
        /*0018*/ 	.byte	0x04, 0x12
        /*001a*/ 	.short	(.L_6 - .L_5)
	.align		4
.L_5:
        /*001c*/ 	.word	index@(_Z14threadIndexingv)
        /*0020*/ 	.word	0x00000030
.L_6:


//--------------------- .nv.compat                --------------------------
	.section	.nv.compat,"",@"SHT_CUDA_COMPAT_INFO"
	.align	4
        /*0000*/ 	.byte	0x02, 0x09, 0x00, 0x00, 0x02, 0x02, 0x01, 0x00, 0x02, 0x05, 0x05, 0x00, 0x03, 0x07, 0x01, 0x01
        /*0010*/ 	.byte	0x02, 0x03, 0x00, 0x00, 0x02, 0x06, 0x01, 0x00, 0x04, 0x0b, 0x08, 0x00, 0x09, 0x00, 0x00, 0x00
        /*0020*/ 	.byte	0x00, 0x00, 0x00, 0x00


//--------------------- .nv.info._Z14threadIndexingv --------------------------
	.section	.nv.info._Z14threadIndexingv,"",@"SHT_CUDA_INFO"
	.sectionflags	@""
	.align	4


	//----- nvinfo : EIATTR_CUDA_API_VERSION
	.align		4
        /*0000*/ 	.byte	0x04, 0x37
        /*0002*/ 	.short	(.L_8 - .L_7)
.L_7:
        /*0004*/ 	.word	0x00000082


	//----- nvinfo : EIATTR_SPARSE_MMA_MASK
	.align		4
.L_8:
        /*0008*/ 	.byte	0x03, 0x50
        /*000a*/ 	.short	0x0000


	//----- nvinfo : EIATTR_MAXREG_COUNT
	.align		4
        /*000c*/ 	.byte	0x03, 0x1b
        /*000e*/ 	.short	0x00ff


	//----- nvinfo : EIATTR_EXTERNS
	.align		4
        /*0010*/ 	.byte	0x04, 0x0f
        /*0012*/ 	.short	(.L_10 - .L_9)


	//   ....[0]....
	.align		4
.L_9:
        /*0014*/ 	.word	index@(vprintf)


	//----- nvinfo : EIATTR_MERCURY_ISA_VERSION
	.align		4
.L_10:
        /*0018*/ 	.byte	0x03, 0x5f
        /*001a*/ 	.short	0x0101


	//----- nvinfo : EIATTR_VRC_CTA_INIT_COUNT
	.align		4
        /*001c*/ 	.byte	0x02, 0x4a
	.zero		1
	.zero		1


	//----- nvinfo : EIATTR_SYSCALL_OFFSETS
	.align		4
        /*0020*/ 	.byte	0x04, 0x46
        /*0022*/ 	.short	(.L_12 - .L_11)


	//   ....[0]....
.L_11:
        /*0024*/ 	.word	0x000001e0


	//----- nvinfo : EIATTR_EXIT_INSTR_OFFSETS
	.align		4
.L_12:
        /*0028*/ 	.byte	0x04, 0x1c
        /*002a*/ 	.short	(.L_14 - .L_13)


	//   ....[0]....
.L_13:
        /*002c*/ 	.word	0x000001f0


	//----- nvinfo : EIATTR_SW_WAR
	.align		4
.L_14:
        /*0030*/ 	.byte	0x04, 0x36
        /*0032*/ 	.short	(.L_16 - .L_15)
.L_15:
        /*0034*/ 	.word	0x00000008
.L_16:


//--------------------- .nv.callgraph             --------------------------
	.section	.nv.callgraph,"",@"SHT_CUDA_CALLGRAPH"
	.align	4
	.sectionentsize	8
	.align		4
        /*0000*/ 	.word	0x00000000
	.align		4
        /*0004*/ 	.word	0xffffffff
	.align		4
        /*0008*/ 	.word	index@(_Z14threadIndexingv)
	.align		4
        /*000c*/ 	.word	index@(vprintf)
	.align		4
        /*0010*/ 	.word	0x00000000
	.align		4
        /*0014*/ 	.word	0xfffffffe
	.align		4
        /*0018*/ 	.word	0x00000000
	.align		4
        /*001c*/ 	.word	0xfffffffd
	.align		4
        /*0020*/ 	.word	0x00000000
	.align		4
        /*0024*/ 	.word	0xfffffffc


//--------------------- .nv.constant4             --------------------------
	.section	.nv.constant4,"a",@progbits
	.align	8
	.align		8
.nv.constant4:
        /*0000*/ 	.dword	vprintf
	.align		8
        /*0008*/ 	.dword	$str


//--------------------- .text._Z14threadIndexingv --------------------------
	.section	.text._Z14threadIndexingv,"ax",@progbits
	.align	128
        .global         _Z14threadIndexingv
        .type           _Z14threadIndexingv,@function
        .size           _Z14threadIndexingv,(.L_x_2 - _Z14threadIndexingv)
        .other          _Z14threadIndexingv,@"STO_CUDA_ENTRY STV_DEFAULT"
_Z14threadIndexingv:
.text._Z14threadIndexingv:
[----:B------:R-:W0:Y:S01]  /*0000*/  LDC R1, c[0x0][0x37c] ;  /* 0x0000df00ff017b82 */ /* 0x000e220000000800 */
[----:B------:R-:W1:Y:S01]  /*0010*/  S2R R15, SR_CTAID.X ;  /* 0x00000000000f7919 */ /* 0x000e620000002500 */
[----:B------:R-:W2:Y:S01]  /*0020*/  LDCU UR5, c[0x0][0x2fc] ;  /* 0x00005f80ff0577ac */ /* 0x000ea20008000800 */
[----:B0-----:R-:W-:Y:S01]  /*0030*/  IADD3 R1, PT, PT, R1, -0x30, RZ ;  /* 0xffffffd001017810 */ /* 0x001fe20007ffe0ff */
[----:B------:R-:W1:Y:S01]  /*0040*/  S2R R12, SR_TID.X ;  /* 0x00000000000c7919 */ /* 0x000e620000002100 */
[----:B------:R-:W1:Y:S01]  /*0050*/  LDCU UR4, c[0x0][0x360] ;  /* 0x00006c00ff0477ac */ /* 0x000e620008000800 */
[----:B------:R-:W-:Y:S01]  /*0060*/  MOV R0, 0x0 ;  /* 0x0000000000007802 */ /* 0x000fe20000000f00 */
[----:B------:R-:W0:Y:S01]  /*0070*/  S2R R13, SR_TID.Y ;  /* 0x00000000000d7919 */ /* 0x000e220000002200 */
[----:B------:R-:W0:Y:S02]  /*0080*/  LDCU UR6, c[0x0][0x364] ;  /* 0x00006c80ff0677ac */ /* 0x000e240008000800 */
[----:B------:R3:W4:Y:S01]  /*0090*/  LDC.64 R2, c[0x4][R0] ;  /* 0x0100000000027b82 */ /* 0x0007220000000a00 */
[----:B------:R-:W0:Y:S01]  /*00a0*/  S2R R16, SR_CTAID.Y ;  /* 0x0000000000107919 */ /* 0x000e220000002600 */
[----:B------:R-:W5:Y:S01]  /*00b0*/  LDCU UR7, c[0x0][0x368] ;  /* 0x00006d00ff0777ac */ /* 0x000f620008000800 */
[----:B------:R-:W2:Y:S01]  /*00c0*/  S2R R14, SR_TID.Z ;  /* 0x00000000000e7919 */ /* 0x000ea20000002300 */
[----:B------:R-:W5:Y:S01]  /*00d0*/  S2R R17, SR_CTAID.Z ;  /* 0x0000000000117919 */ /* 0x000f620000002700 */
[----:B-1----:R-:W-:Y:S01]  /*00e0*/  IMAD R18, R15, UR4, R12 ;  /* 0x000000040f127c24 */ /* 0x002fe2000f8e020c */
[----:B------:R-:W1:Y:S03]  /*00f0*/  LDCU UR4, c[0x0][0x2f8] ;  /* 0x00005f00ff0477ac */ /* 0x000e660008000800 */
[----:B------:R-:W-:Y:S01]  /*0100*/  IMAD.MOV.U32 R9, RZ, RZ, R18 ;  /* 0x000000ffff097224 */ /* 0x000fe200078e0012 */
[----:B------:R-:W-:Y:S01]  /*0110*/  MOV R19, R18 ;  /* 0x0000001200137202 */ /* 0x000fe20000000f00 */
[----:B0-----:R-:W-:Y:S01]  /*0120*/  IMAD R8, R16, UR6, R13 ;  /* 0x0000000610087c24 */ /* 0x001fe2000f8e020d */
[----:B--2---:R3:W-:Y:S04]  /*0130*/  STL.128 [R1], R12 ;  /* 0x0000000c01007387 */ /* 0x0047e80000100c00 */
[----:B------:R-:W-:Y:S01]  /*0140*/  MOV R10, R8 ;  /* 0x00000008000a7202 */ /* 0x000fe20000000f00 */
[----:B-----5:R-:W-:Y:S01]  /*0150*/  IMAD R11, R17, UR7, R14 ;  /* 0x00000007110b7c24 */ /* 0x020fe2000f8e020e */
[----:B------:R3:W-:Y:S01]  /*0160*/  STL.128 [R1+0x10], R16 ;  /* 0x0000101001007387 */ /* 0x0007e20000100c00 */
[----:B------:R-:W0:Y:S01]  /*0170*/  LDCU.64 UR6, c[0x4][0x8] ;  /* 0x01000100ff0677ac */ /* 0x000e220008000a00 */
[----:B-1----:R-:W-:-:S02]  /*0180*/  IADD3 R6, P0, PT, R1, UR4, RZ ;  /* 0x0000000401067c10 */ /* 0x002fc4000ff1e0ff */
[----:B------:R3:W-:Y:S03]  /*0190*/  STL.128 [R1+0x20], R8 ;  /* 0x0000200801007387 */ /* 0x0007e60000100c00 */
[----:B------:R-:W-:Y:S02]  /*01a0*/  IMAD.X R7, RZ, RZ, UR5, P0 ;  /* 0x00000005ff077e24 */ /* 0x000fe400080e06ff */
[----:B0-----:R-:W-:Y:S01]  /*01b0*/  IMAD.U32 R4, RZ, RZ, UR6 ;  /* 0x00000006ff047e24 */ /* 0x001fe2000f8e00ff */
[----:B----4-:R-:W-:-:S07]  /*01c0*/  MOV R5, UR7 ;  /* 0x0000000700057c02 */ /* 0x010fce0008000f00 */
[----:B------:R-:W-:-:S07]  /*01d0*/  LEPC R20, `(.L_x_0) ;  /* 0x000000001014794e */ /* 0x000fce0000000000 */
[----:B---3--:R-:W-:Y:S05]  /*01e0*/  CALL.ABS.NOINC R2 ;  /* 0x0000000002007343 */ /* 0x008fea0003c00000 */
.L_x_0:
[----:B------:R-:W-:Y:S05]  /*01f0*/  EXIT ;  /* 0x000000000000794d */ /* 0x000fea0003800000 */
.L_x_1:
[----:B------:R-:W-:-:S00]  /*0200*/  BRA `(.L_x_1) ;  /* 0xfffffffc00fc7947 */ /* 0x000fc0000383ffff */
[----:B------:R-:W-:-:S00]  /*0210*/  NOP ;  /* 0x0000000000007918 */ /* 0x000fc00000000000 */
        /* <DEDUP_REMOVED lines=14> */
.L_x_2:


//--------------------- .nv.global.init           --------------------------
	.section	.nv.global.init,"aw",@progbits
.nv.global.init:
	.type		$str,@object
	.size		$str,(.L_0 - $str)
$str:
        /*0000*/ 	.byte	0x54, 0x68, 0x72, 0x65, 0x61, 0x64, 0x3a, 0x20, 0x5b, 0x25, 0x64, 0x2c, 0x20, 0x25, 0x64, 0x2c
        /*0010*/ 	.byte	0x20, 0x25, 0x64, 0x5d, 0x20, 0x69, 0x6e, 0x20, 0x42, 0x6c, 0x6f, 0x63, 0x6b, 0x3a, 0x20, 0x5b
        /*0020*/ 	.byte	0x25, 0x64, 0x2c, 0x20, 0x25, 0x64, 0x2c, 0x20, 0x25, 0x64, 0x5d, 0x20, 0x2d, 0x20, 0x47, 0x6c
        /*0030*/ 	.byte	0x6f, 0x62, 0x61, 0x6c, 0x20, 0x49, 0x44, 0x3a, 0x20, 0x25, 0x64, 0x20, 0x2d, 0x20, 0x32, 0x44
        /*0040*/ 	.byte	0x20, 0x50, 0x6f, 0x73, 0x69, 0x74, 0x69, 0x6f, 0x6e, 0x3a, 0x20, 0x28, 0x25, 0x64, 0x2c, 0x20
        /*0050*/ 	.byte	0x25, 0x64, 0x29, 0x20, 0x2d, 0x20, 0x33, 0x44, 0x20, 0x50, 0x6f, 0x73, 0x69, 0x74, 0x69, 0x6f
        /*0060*/ 	.byte	0x6e, 0x3a, 0x20, 0x28, 0x25, 0x64, 0x2c, 0x20, 0x25, 0x64, 0x2c, 0x20, 0x25, 0x64, 0x29, 0x0a
        /*0070*/ 	.byte	0x00
.L_0:


//--------------------- .nv.shared.reserved.0     --------------------------
	.section	.nv.shared.reserved.0,"aw",@nobits
	.weak		__nv_reservedSMEM_offset_0_alias
	.size		__nv_reservedSMEM_offset_0_alias, 0, 64
	.other		__nv_reservedSMEM_offset_0_alias,@"STO_CUDA_RESERVED_SHARED STV_DEFAULT"
__nv_reservedSMEM_offset_0_alias:
	.zero		0
	.zero		64


//--------------------- .nv.constant0._Z14threadIndexingv --------------------------
	.section	.nv.constant0._Z14threadIndexingv,"a",@progbits
	.sectionflags	@""
	.align	4
.nv.constant0._Z14threadIndexingv:
	.zero		896


//--------------------- SYMBOLS --------------------------

	.type		.nv.reservedSmem.offset0,@object
	.size		.nv.reservedSmem.offset0,0x4
	.type		vprintf,@function
